	.headerflags	@"EF_CUDA_TEXMODE_UNIFIED EF_CUDA_64BIT_ADDRESS EF_CUDA_ACCELERATORS EF_CUDA_SM90 EF_CUDA_VIRTUAL_SM(EF_CUDA_SM90)"
	.elftype	@"ET_EXEC"


//--------------------- .nv.info                  --------------------------
	.section	.nv.info,"",@"SHT_CUDA_INFO"
	.align	4


	//----- nvinfo : EIATTR_REGCOUNT
	.align		4
        /*0000*/ 	.byte	0x04, 0x2f
        /*0002*/ 	.short	(.L_1 - .L_0)
	.align		4
.L_0:
        /*0004*/ 	.word	index@(triton_poi_fused__unsafe_index_add_convolution_mul_sub_29)
        /*0008*/ 	.word	0x00000034


	//----- nvinfo : EIATTR_MIN_STACK_SIZE
	.align		4
.L_1:
        /*000c*/ 	.byte	0x04, 0x12
        /*000e*/ 	.short	(.L_3 - .L_2)
	.align		4
.L_2:
        /*0010*/ 	.word	index@(triton_poi_fused__unsafe_index_add_convolution_mul_sub_29)
        /*0014*/ 	.word	0x00000000


	//----- nvinfo : EIATTR_FRAME_SIZE
	.align		4
.L_3:
        /*0018*/ 	.byte	0x04, 0x11
        /*001a*/ 	.short	(.L_5 - .L_4)
	.align		4
.L_4:
        /*001c*/ 	.word	index@(triton_poi_fused__unsafe_index_add_convolution_mul_sub_29)
        /*0020*/ 	.word	0x00000000


	//----- nvinfo : EIATTR_MIN_STACK_SIZE
	.align		4
.L_5:
        /*0024*/ 	.byte	0x04, 0x12
        /*0026*/ 	.short	(.L_7 - .L_6)
	.align		4
.L_6:
        /*0028*/ 	.word	index@(triton_poi_fused__unsafe_index_add_convolution_mul_sub_29)
        /*002c*/ 	.word	0x00000000
.L_7:


//--------------------- .nv.info.triton_poi_fused__unsafe_index_add_convolution_mul_sub_29 --------------------------
	.section	.nv.info.triton_poi_fused__unsafe_index_add_convolution_mul_sub_29,"",@"SHT_CUDA_INFO"
	.sectionflags	@""
	.align	4


	//----- nvinfo : EIATTR_CUDA_API_VERSION
	.align		4
        /*0000*/ 	.byte	0x04, 0x37
        /*0002*/ 	.short	(.L_9 - .L_8)
.L_8:
        /*0004*/ 	.word	0x0000007c


	//----- nvinfo : EIATTR_KPARAM_INFO
	.align		4
.L_9:
        /*0008*/ 	.byte	0x04, 0x17
        /*000a*/ 	.short	(.L_11 - .L_10)
.L_10:
        /*000c*/ 	.word	0x00000000
        /*0010*/ 	.short	0x000a
        /*0012*/ 	.short	0x0050
        /*0014*/ 	.byte	0x00, 0xf0, 0x11, 0x00


	//----- nvinfo : EIATTR_KPARAM_INFO
	.align		4
.L_11:
        /*0018*/ 	.byte	0x04, 0x17
        /*001a*/ 	.short	(.L_13 - .L_12)
.L_12:
        /*001c*/ 	.word	0x00000000
        /*0020*/ 	.short	0x0009
        /*0022*/ 	.short	0x0048
        /*0024*/ 	.byte	0x00, 0xf4, 0x21, 0x00


	//----- nvinfo : EIATTR_KPARAM_INFO
	.align		4
.L_13:
        /*0028*/ 	.byte	0x04, 0x17
        /*002a*/ 	.short	(.L_15 - .L_14)
.L_14:
        /*002c*/ 	.word	0x00000000
        /*0030*/ 	.short	0x0008
        /*0032*/ 	.short	0x0040
        /*0034*/ 	.byte	0x00, 0xf4, 0x21, 0x00


	//----- nvinfo : EIATTR_KPARAM_INFO
	.align		4
.L_15:
        /*0038*/ 	.byte	0x04, 0x17
        /*003a*/ 	.short	(.L_17 - .L_16)
.L_16:
        /*003c*/ 	.word	0x00000000
        /*0040*/ 	.short	0x0007
        /*0042*/ 	.short	0x0038
        /*0044*/ 	.byte	0x00, 0xf4, 0x21, 0x00


	//----- nvinfo : EIATTR_KPARAM_INFO
	.align		4
.L_17:
        /*0048*/ 	.byte	0x04, 0x17
        /*004a*/ 	.short	(.L_19 - .L_18)
.L_18:
        /*004c*/ 	.word	0x00000000
        /*0050*/ 	.short	0x0006
        /*0052*/ 	.short	0x0030
        /*0054*/ 	.byte	0x00, 0xf4, 0x21, 0x00


	//----- nvinfo : EIATTR_KPARAM_INFO
	.align		4
.L_19:
        /*0058*/ 	.byte	0x04, 0x17
        /*005a*/ 	.short	(.L_21 - .L_20)
.L_20:
        /*005c*/ 	.word	0x00000000
        /*0060*/ 	.short	0x0005
        /*0062*/ 	.short	0x0028
        /*0064*/ 	.byte	0x00, 0xf4, 0x21, 0x00


	//----- nvinfo : EIATTR_KPARAM_INFO
	.align		4
.L_21:
        /*0068*/ 	.byte	0x04, 0x17
        /*006a*/ 	.short	(.L_23 - .L_22)
.L_22:
        /*006c*/ 	.word	0x00000000
        /*0070*/ 	.short	0x0004
        /*0072*/ 	.short	0x0020
        /*0074*/ 	.byte	0x00, 0xf4, 0x21, 0x00


	//----- nvinfo : EIATTR_KPARAM_INFO
	.align		4
.L_23:
        /*0078*/ 	.byte	0x04, 0x17
        /*007a*/ 	.short	(.L_25 - .L_24)
.L_24:
        /*007c*/ 	.word	0x00000000
        /*0080*/ 	.short	0x0003
        /*0082*/ 	.short	0x0018
        /*0084*/ 	.byte	0x00, 0xf4, 0x21, 0x00


	//----- nvinfo : EIATTR_KPARAM_INFO
	.align		4
.L_25:
        /*0088*/ 	.byte	0x04, 0x17
        /*008a*/ 	.short	(.L_27 - .L_26)
.L_26:
        /*008c*/ 	.word	0x00000000
        /*0090*/ 	.short	0x0002
        /*0092*/ 	.short	0x0010
        /*0094*/ 	.byte	0x00, 0xf4, 0x21, 0x00


	//----- nvinfo : EIATTR_KPARAM_INFO
	.align		4
.L_27:
        /*0098*/ 	.byte	0x04, 0x17
        /*009a*/ 	.short	(.L_29 - .L_28)
.L_28:
        /*009c*/ 	.word	0x00000000
        /*00a0*/ 	.short	0x0001
        /*00a2*/ 	.short	0x0008
        /*00a4*/ 	.byte	0x00, 0xf4, 0x21, 0x00


	//----- nvinfo : EIATTR_KPARAM_INFO
	.align		4
.L_29:
        /*00a8*/ 	.byte	0x04, 0x17
        /*00aa*/ 	.short	(.L_31 - .L_30)
.L_30:
        /*00ac*/ 	.word	0x00000000
        /*00b0*/ 	.short	0x0000
        /*00b2*/ 	.short	0x0000
        /*00b4*/ 	.byte	0x00, 0xf4, 0x21, 0x00


	//----- nvinfo : EIATTR_SPARSE_MMA_MASK
	.align		4
.L_31:
        /*00b8*/ 	.byte	0x03, 0x50
        /*00ba*/ 	.short	0x0000


	//----- nvinfo : EIATTR_MAXREG_COUNT
	.align		4
        /*00bc*/ 	.byte	0x03, 0x1b
        /*00be*/ 	.short	0x00ff


	//----- nvinfo : EIATTR_EXIT_INSTR_OFFSETS
	.align		4
        /*00c0*/ 	.byte	0x04, 0x1c
        /*00c2*/ 	.short	(.L_33 - .L_32)


	//   ....[0]....
.L_32:
        /*00c4*/ 	.word	0x00001590


	//----- nvinfo : EIATTR_REQNTID
	.align		4
.L_33:
        /*00c8*/ 	.byte	0x04, 0x10
        /*00ca*/ 	.short	(.L_35 - .L_34)
.L_34:
        /*00cc*/ 	.word	0x00000080
        /*00d0*/ 	.word	0x00000001
        /*00d4*/ 	.word	0x00000001


	//----- nvinfo : EIATTR_CBANK_PARAM_SIZE
	.align		4
.L_35:
        /*00d8*/ 	.byte	0x03, 0x19
        /*00da*/ 	.short	0x0054


	//----- nvinfo : EIATTR_PARAM_CBANK
	.align		4
        /*00dc*/ 	.byte	0x04, 0x0a
        /*00de*/ 	.short	(.L_37 - .L_36)
	.align		4
.L_36:
        /*00e0*/ 	.word	index@(.nv.constant0.triton_poi_fused__unsafe_index_add_convolution_mul_sub_29)
        /*00e4*/ 	.short	0x0210
        /*00e6*/ 	.short	0x0054


	//----- nvinfo : EIATTR_SW_WAR
	.align		4
.L_37:
        /*00e8*/ 	.byte	0x04, 0x36
        /*00ea*/ 	.short	(.L_39 - .L_38)
.L_38:
        /*00ec*/ 	.word	0x00000008
.L_39:


//--------------------- .nv.callgraph             --------------------------
	.section	.nv.callgraph,"",@"SHT_CUDA_CALLGRAPH"
	.align	4
	.sectionentsize	8
	.align		4
        /*0000*/ 	.word	0x00000000
	.align		4
        /*0004*/ 	.word	0xffffffff
	.align		4
        /*0008*/ 	.word	0x00000000
	.align		4
        /*000c*/ 	.word	0xfffffffe
	.align		4
        /*0010*/ 	.word	0x00000000
	.align		4
        /*0014*/ 	.word	0xfffffffd
	.align		4
        /*0018*/ 	.word	0x00000000
	.align		4
        /*001c*/ 	.word	0xfffffffc


//--------------------- .text.triton_poi_fused__unsafe_index_add_convolution_mul_sub_29 --------------------------
	.section	.text.triton_poi_fused__unsafe_index_add_convolution_mul_sub_29,"ax",@progbits
	.align	128
        .global         triton_poi_fused__unsafe_index_add_convolution_mul_sub_29
        .type           triton_poi_fused__unsafe_index_add_convolution_mul_sub_29,@function
        .size           triton_poi_fused__unsafe_index_add_convolution_mul_sub_29,(.L_x_1 - triton_poi_fused__unsafe_index_add_convolution_mul_sub_29)
        .other          triton_poi_fused__unsafe_index_add_convolution_mul_sub_29,@"STO_CUDA_ENTRY STV_DEFAULT"
triton_poi_fused__unsafe_index_add_convolution_mul_sub_29:
.text.triton_poi_fused__unsafe_index_add_convolution_mul_sub_29:
[----:B------:R-:W-:Y:S01]  /*0000*/  LDC R1, c[0x0][0x28] ;  /* 0x00000a00ff017b82 */ /* 0x000fe20000000800 */
[----:B------:R-:W1:Y:S07]  /*0010*/  S2R R0, SR_TID.X ;  /* 0x0000000000007919 */ /* 0x000e6e0000002100 */
[----:B------:R-:W2:Y:S01]  /*0020*/  LDC.64 R38, c[0x0][0x240] ;  /* 0x00009000ff267b82 */ /* 0x000ea20000000a00 */
[----:B------:R-:W-:Y:S01]  /*0030*/  ULDC.64 UR4, c[0x0][0x208] ;  /* 0x0000820000047ab9 */ /* 0x000fe20000000a00 */
[----:B------:R-:W-:Y:S01]  /*0040*/  ULDC.64 UR6, c[0x0][0x228] ;  /* 0x00008a0000067ab9 */ /* 0x000fe20000000a00 */
[----:B------:R-:W3:Y:S05]  /*0050*/  S2R R11, SR_CTAID.X ;  /* 0x00000000000b7919 */ /* 0x000eea0000002500 */
[----:B------:R-:W4:Y:S08]  /*0060*/  LDC.64 R42, c[0x0][0x218] ;  /* 0x00008600ff2a7b82 */ /* 0x000f300000000a00 */
[----:B------:R-:W5:Y:S01]  /*0070*/  LDC.64 R40, c[0x0][0x230] ;  /* 0x00008c00ff287b82 */ /* 0x000f620000000a00 */
[----:B-1----:R-:W-:-:S05]  /*0080*/  IMAD.SHL.U32 R0, R0, 0x4, RZ ;  /* 0x0000000400007824 */ /* 0x002fca00078e00ff */
[----:B------:R-:W-:-:S05]  /*0090*/  LOP3.LUT R0, R0, 0x1fc, RZ, 0xc0, !PT ;  /* 0x000001fc00007812 */ /* 0x000fca00078ec0ff */
[----:B---3--:R-:W-:-:S05]  /*00a0*/  IMAD R0, R11, 0x400, R0 ;  /* 0x000004000b007824 */ /* 0x008fca00078e0200 */
[----:B------:R-:W-:-:S04]  /*00b0*/  SHF.R.S32.HI R3, RZ, 0x1f, R0 ;  /* 0x0000001fff037819 */ /* 0x000fc80000011400 */
[----:B------:R-:W-:-:S04]  /*00c0*/  LEA.HI R6, R3, R0, RZ, 0x4 ;  /* 0x0000000003067211 */ /* 0x000fc800078f20ff */
[----:B------:R-:W-:-:S04]  /*00d0*/  SHF.R.S32.HI R7, RZ, 0x4, R6 ;  /* 0x00000004ff077819 */ /* 0x000fc80000011406 */
[----:B------:R-:W-:-:S04]  /*00e0*/  LEA.HI R2, R7, R7, RZ, 0x4 ;  /* 0x0000000707027211 */ /* 0x000fc800078f20ff */
[----:B------:R-:W-:-:S04]  /*00f0*/  LOP3.LUT R2, R2, 0xfffffff0, RZ, 0xc0, !PT ;  /* 0xfffffff002027812 */ /* 0x000fc800078ec0ff */
[----:B------:R-:W-:Y:S02]  /*0100*/  IADD3 R7, R7, -R2, RZ ;  /* 0x8000000207077210 */ /* 0x000fe40007ffe0ff */
[----:B------:R-:W1:Y:S03]  /*0110*/  LDC.64 R2, c[0x0][0x220] ;  /* 0x00008800ff027b82 */ /* 0x000e660000000a00 */
[----:B--2---:R-:W-:Y:S01]  /*0120*/  IMAD.WIDE R4, R7, 0x8, R38 ;  /* 0x0000000807047825 */ /* 0x004fe200078e0226 */
[----:B------:R-:W-:-:S03]  /*0130*/  LOP3.LUT R9, R6, 0xfffffff0, RZ, 0xc0, !PT ;  /* 0xfffffff006097812 */ /* 0x000fc600078ec0ff */
[----:B----4-:R-:W-:Y:S02]  /*0140*/  IMAD.WIDE R24, R7, 0x8, R42 ;  /* 0x0000000807187825 */ /* 0x010fe400078e022a */
[----:B------:R-:W2:Y:S02]  /*0150*/  LDG.E.EL.64 R4, desc[UR4][R4.64] ;  /* 0x0000000404047981 */ /* 0x000ea4000c2e1b00 */
[----:B------:R-:W-:Y:S02]  /*0160*/  IMAD.IADD R34, R0, 0x1, -R9 ;  /* 0x0000000100227824 */ /* 0x000fe400078e0a09 */
[----:B------:R-:W3:Y:S02]  /*0170*/  LDG.E.EL.64 R24, desc[UR4][R24.64] ;  /* 0x0000000418187981 */ /* 0x000ee4000c2e1b00 */
[----:B-1----:R-:W-:-:S06]  /*0180*/  IMAD.WIDE R12, R34, 0x8, R2 ;  /* 0x00000008220c7825 */ /* 0x002fcc00078e0202 */
[----:B------:R-:W4:Y:S01]  /*0190*/  LDG.E.EL.128 R12, desc[UR4][R12.64] ;  /* 0x000000040c0c7981 */ /* 0x000f22000c2e1d00 */
[----:B-----5:R-:W-:-:S06]  /*01a0*/  IMAD.WIDE R16, R34, 0x8, R40 ;  /* 0x0000000822107825 */ /* 0x020fcc00078e0228 */
[----:B------:R-:W5:Y:S01]  /*01b0*/  LDG.E.EL.128 R16, desc[UR4][R16.64] ;  /* 0x0000000410107981 */ /* 0x000f62000c2e1d00 */
[----:B------:R-:W-:Y:S02]  /*01c0*/  SHF.R.S32.HI R27, RZ, 0x15, R11 ;  /* 0x00000015ff1b7819 */ /* 0x000fe4000001140b */
[----:B------:R-:W-:Y:S02]  /*01d0*/  IADD3 R30, R0, 0x2, RZ ;  /* 0x00000002001e7810 */ /* 0x000fe40007ffe0ff */
[----:B------:R-:W-:-:S04]  /*01e0*/  SGXT R27, R27, 0x1 ;  /* 0x000000011b1b781a */ /* 0x000fc80000000200 */
[----:B------:R-:W-:-:S04]  /*01f0*/  LEA.HI R6, R27, R30, RZ, 0x4 ;  /* 0x0000001e1b067211 */ /* 0x000fc800078f20ff */
[----:B------:R-:W-:Y:S02]  /*0200*/  LOP3.LUT R9, R6, 0xfffffff0, RZ, 0xc0, !PT ;  /* 0xfffffff006097812 */ /* 0x000fe400078ec0ff */
[----:B------:R-:W-:-:S03]  /*0210*/  IADD3 R6, R0, 0x200, RZ ;  /* 0x0000020000067810 */ /* 0x000fc60007ffe0ff */
[----:B------:R-:W-:Y:S01]  /*0220*/  IMAD.IADD R30, R30, 0x1, -R9 ;  /* 0x000000011e1e7824 */ /* 0x000fe200078e0a09 */
[----:B------:R-:W-:-:S03]  /*0230*/  LEA.HI R20, R27, R6, RZ, 0x4 ;  /* 0x000000061b147211 */ /* 0x000fc600078f20ff */
[----:B------:R-:W-:Y:S02]  /*0240*/  IMAD.WIDE R8, R30, 0x8, R2 ;  /* 0x000000081e087825 */ /* 0x000fe400078e0202 */
[----:B------:R-:W1:Y:S01]  /*0250*/  LDC.64 R2, c[0x0][0x248] ;  /* 0x00009200ff027b82 */ /* 0x000e620000000a00 */
[----:B------:R-:W-:Y:S02]  /*0260*/  SHF.R.S32.HI R20, RZ, 0x4, R20 ;  /* 0x00000004ff147819 */ /* 0x000fe40000011414 */
[----:B------:R-:W-:Y:S01]  /*0270*/  LEA.HI R22, R27, R0, RZ, 0x8 ;  /* 0x000000001b167211 */ /* 0x000fe200078f40ff */
[----:B------:R-:W5:Y:S01]  /*0280*/  LDG.E.EL.128 R8, desc[UR4][R8.64] ;  /* 0x0000000408087981 */ /* 0x000f62000c2e1d00 */
[----:B------:R-:W-:-:S04]  /*0290*/  LEA.HI R21, R20, R20, RZ, 0x4 ;  /* 0x0000001414157211 */ /* 0x000fc800078f20ff */
[----:B------:R-:W-:-:S05]  /*02a0*/  LOP3.LUT R21, R21, 0xfffffff0, RZ, 0xc0, !PT ;  /* 0xfffffff015157812 */ /* 0x000fca00078ec0ff */
[----:B------:R-:W-:Y:S01]  /*02b0*/  IMAD.IADD R29, R20, 0x1, -R21 ;  /* 0x00000001141d7824 */ /* 0x000fe200078e0a15 */
[----:B------:R-:W-:-:S03]  /*02c0*/  SHF.R.S32.HI R22, RZ, 0x8, R22 ;  /* 0x00000008ff167819 */ /* 0x000fc60000011416 */
[----:B------:R-:W-:-:S04]  /*02d0*/  IMAD.WIDE R42, R29, 0x8, R42 ;  /* 0x000000081d2a7825 */ /* 0x000fc800078e022a */
[C---:B------:R-:W-:Y:S02]  /*02e0*/  IMAD.WIDE R38, R29.reuse, 0x8, R38 ;  /* 0x000000081d267825 */ /* 0x040fe400078e0226 */
[----:B------:R-:W5:Y:S02]  /*02f0*/  LDG.E.EL.64 R42, desc[UR4][R42.64] ;  /* 0x000000042a2a7981 */ /* 0x000f64000c2e1b00 */
[----:B-1----:R-:W-:Y:S02]  /*0300*/  IMAD.WIDE R28, R29, 0x4, R2 ;  /* 0x000000041d1c7825 */ /* 0x002fe400078e0202 */
[----:B------:R-:W5:Y:S01]  /*0310*/  LDG.E.EL.64 R38, desc[UR4][R38.64] ;  /* 0x0000000426267981 */ /* 0x000f62000c2e1b00 */
[----:B--2---:R-:W-:Y:S02]  /*0320*/  SHF.R.U32.HI R31, RZ, 0x1c, R5 ;  /* 0x0000001cff1f7819 */ /* 0x004fe40000011605 */
[----:B---3--:R-:W-:Y:S02]  /*0330*/  SHF.R.U32.HI R23, RZ, 0x1c, R25 ;  /* 0x0000001cff177819 */ /* 0x008fe40000011619 */
[----:B------:R-:W-:-:S02]  /*0340*/  LOP3.LUT R31, R31, 0x8, RZ, 0xc0, !PT ;  /* 0x000000081f1f7812 */ /* 0x000fc400078ec0ff */
[----:B------:R-:W-:Y:S02]  /*0350*/  LOP3.LUT R23, R23, 0x8, RZ, 0xc0, !PT ;  /* 0x0000000817177812 */ /* 0x000fe400078ec0ff */
[----:B------:R-:W-:Y:S02]  /*0360*/  IADD3 R21, P1, R4, R31, RZ ;  /* 0x0000001f04157210 */ /* 0x000fe40007f3e0ff */
[----:B------:R-:W-:-:S03]  /*0370*/  IADD3 R23, P0, R24, R23, RZ ;  /* 0x0000001718177210 */ /* 0x000fc60007f1e0ff */
[----:B------:R-:W-:Y:S01]  /*0380*/  IMAD.X R20, RZ, RZ, R5, P1 ;  /* 0x000000ffff147224 */ /* 0x000fe200008e0605 */
[----:B------:R-:W-:Y:S01]  /*0390*/  LEA.HI R4, R27, R6, RZ, 0x8 ;  /* 0x000000061b047211 */ /* 0x000fe200078f40ff */
[----:B------:R-:W-:Y:S01]  /*03a0*/  IMAD.WIDE R26, R7, 0x4, R2 ;  /* 0x00000004071a7825 */ /* 0x000fe200078e0202 */
[----:B------:R-:W-:Y:S02]  /*03b0*/  IADD3.X R24, RZ, R25, RZ, P0, !PT ;  /* 0x00000019ff187210 */ /* 0x000fe400007fe4ff */
[----:B----4-:R-:W-:Y:S02]  /*03c0*/  SHF.R.U32.HI R5, RZ, 0x1a, R13 ;  /* 0x0000001aff057819 */ /* 0x010fe4000001160d */
[----:B------:R1:W2:Y:S01]  /*03d0*/  LDG.E.EL R3, desc[UR4][R26.64] ;  /* 0x000000041a037981 */ /* 0x0002a2000c2e1900 */
[----:B------:R-:W-:Y:S02]  /*03e0*/  LEA.HI R2, R22, R22, RZ, 0x8 ;  /* 0x0000001616027211 */ /* 0x000fe400078f40ff */
[----:B------:R-:W-:-:S02]  /*03f0*/  LEA R6, P0, R12, UR6, 0x2 ;  /* 0x000000060c067c11 */ /* 0x000fc4000f8010ff */
[----:B------:R-:W-:Y:S02]  /*0400*/  LOP3.LUT R5, R5, 0x20, RZ, 0xc0, !PT ;  /* 0x0000002005057812 */ /* 0x000fe400078ec0ff */
[----:B------:R-:W-:Y:S02]  /*0410*/  LOP3.LUT R7, R2, 0xffffff00, RZ, 0xc0, !PT ;  /* 0xffffff0002077812 */ /* 0x000fe400078ec0ff */
[----:B------:R-:W-:Y:S01]  /*0420*/  LEA.HI.X R13, R12, UR7, R13, 0x2, P0 ;  /* 0x000000070c0d7c11 */ /* 0x000fe200080f140d */
[----:B------:R3:W4:Y:S01]  /*0430*/  LDG.E.EL R2, desc[UR4][R28.64] ;  /* 0x000000041c027981 */ /* 0x000722000c2e1900 */
[C---:B------:R-:W-:Y:S01]  /*0440*/  SHF.L.U64.HI R24, R23.reuse, 0x5, R24 ;  /* 0x0000000517187819 */ /* 0x040fe20000010218 */
[----:B------:R-:W-:Y:S01]  /*0450*/  IMAD.SHL.U32 R23, R23, 0x20, RZ ;  /* 0x0000002017177824 */ /* 0x000fe200078e00ff */
[----:B------:R-:W-:Y:S02]  /*0460*/  IADD3 R5, P0, R5, R6, RZ ;  /* 0x0000000605057210 */ /* 0x000fe40007f1e0ff */
[----:B------:R-:W-:-:S02]  /*0470*/  SHF.R.U32.HI R25, RZ, 0x1a, R15 ;  /* 0x0000001aff197819 */ /* 0x000fc4000001160f */
[----:B------:R-:W-:Y:S02]  /*0480*/  IADD3 R6, R22, -R7, RZ ;  /* 0x8000000716067210 */ /* 0x000fe40007ffe0ff */
[----:B------:R-:W-:Y:S02]  /*0490*/  IADD3.X R7, RZ, R13, RZ, P0, !PT ;  /* 0x0000000dff077210 */ /* 0x000fe400007fe4ff */
[----:B------:R-:W-:Y:S02]  /*04a0*/  IADD3 R32, P0, R23, R5, RZ ;  /* 0x0000000517207210 */ /* 0x000fe40007f1e0ff */
[----:B------:R-:W-:Y:S02]  /*04b0*/  LEA R12, P1, R14, UR6, 0x2 ;  /* 0x000000060e0c7c11 */ /* 0x000fe4000f8210ff */
[----:B------:R-:W-:Y:S02]  /*04c0*/  LOP3.LUT R25, R25, 0x20, RZ, 0xc0, !PT ;  /* 0x0000002019197812 */ /* 0x000fe400078ec0ff */
[C---:B------:R-:W-:Y:S01]  /*04d0*/  SHF.L.U64.HI R20, R21.reuse, 0x5, R20 ;  /* 0x0000000515147819 */ /* 0x040fe20000010214 */
[----:B------:R-:W-:Y:S01]  /*04e0*/  IMAD.SHL.U32 R21, R21, 0x20, RZ ;  /* 0x0000002015157824 */ /* 0x000fe200078e00ff */
[----:B------:R-:W-:-:S02]  /*04f0*/  IADD3.X R33, R24, R7, RZ, P0, !PT ;  /* 0x0000000718217210 */ /* 0x000fc400007fe4ff */
[----:B-1----:R-:W-:Y:S02]  /*0500*/  LEA.HI.X R26, R14, UR7, R15, 0x2, P1 ;  /* 0x000000070e1a7c11 */ /* 0x002fe400088f140f */
[----:B------:R-:W-:Y:S02]  /*0510*/  IADD3 R25, P0, R25, R12, RZ ;  /* 0x0000000c19197210 */ /* 0x000fe40007f1e0ff */
[----:B---3--:R-:W-:Y:S02]  /*0520*/  IADD3 R28, P1, R21, R5, RZ ;  /* 0x00000005151c7210 */ /* 0x008fe40007f3e0ff */
[----:B------:R-:W-:Y:S02]  /*0530*/  IADD3.X R26, RZ, R26, RZ, P0, !PT ;  /* 0x0000001aff1a7210 */ /* 0x000fe400007fe4ff */
[----:B------:R-:W-:Y:S01]  /*0540*/  IADD3 R12, P2, R21, R25, RZ ;  /* 0x00000019150c7210 */ /* 0x000fe20007f5e0ff */
[----:B------:R-:W-:Y:S01]  /*0550*/  IMAD.SHL.U32 R22, R22, 0x40, RZ ;  /* 0x0000004016167824 */ /* 0x000fe200078e00ff */
[----:B------:R-:W-:Y:S01]  /*0560*/  IADD3 R14, P0, R25, R23, RZ ;  /* 0x00000017190e7210 */ /* 0x000fe20007f1e0ff */
[C---:B------:R-:W-:Y:S01]  /*0570*/  IMAD.X R29, R20.reuse, 0x1, R7, P1 ;  /* 0x00000001141d7824 */ /* 0x040fe200008e0607 */
[----:B-----5:R-:W-:Y:S01]  /*0580*/  SHF.R.U32.HI R27, RZ, 0x1a, R17 ;  /* 0x0000001aff1b7819 */ /* 0x020fe20000011611 */
[----:B------:R-:W-:Y:S01]  /*0590*/  IMAD.X R13, R20, 0x1, R26, P2 ;  /* 0x00000001140d7824 */ /* 0x000fe200010e061a */
[----:B------:R-:W-:Y:S01]  /*05a0*/  IADD3.X R15, R26, R24, RZ, P0, !PT ;  /* 0x000000181a0f7210 */ /* 0x000fe200007fe4ff */
[----:B------:R-:W-:Y:S01]  /*05b0*/  IMAD.WIDE R32, R22, 0x4, R32 ;  /* 0x0000000416207825 */ /* 0x000fe200078e0220 */
[----:B------:R-:W-:-:S03]  /*05c0*/  LEA R36, P0, R16, UR6, 0x2 ;  /* 0x0000000610247c11 */ /* 0x000fc6000f8010ff */
[C---:B------:R-:W-:Y:S01]  /*05d0*/  IMAD.WIDE R28, R22.reuse, 0x4, R28 ;  /* 0x00000004161c7825 */ /* 0x040fe200078e021c */
[----:B------:R-:W-:Y:S01]  /*05e0*/  LOP3.LUT R27, R27, 0x20, RZ, 0xc0, !PT ;  /* 0x000000201b1b7812 */ /* 0x000fe200078ec0ff */
[----:B------:R-:W3:Y:S02]  /*05f0*/  LDG.E.EL R37, desc[UR4][R32.64] ;  /* 0x0000000420257981 */ /* 0x000ee4000c2e1900 */
[----:B------:R-:W-:Y:S01]  /*0600*/  IMAD.WIDE R12, R22, 0x4, R12 ;  /* 0x00000004160c7825 */ /* 0x000fe200078e020c */
[----:B------:R-:W-:-:S03]  /*0610*/  LEA.HI.X R16, R16, UR7, R17, 0x2, P0 ;  /* 0x0000000710107c11 */ /* 0x000fc600080f1411 */
[----:B------:R-:W-:Y:S01]  /*0620*/  IMAD.WIDE R14, R22, 0x4, R14 ;  /* 0x00000004160e7825 */ /* 0x000fe200078e020e */
[----:B------:R-:W-:Y:S01]  /*0630*/  SHF.R.U32.HI R17, RZ, 0x1a, R19 ;  /* 0x0000001aff117819 */ /* 0x000fe20000011613 */
[----:B------:R1:W5:Y:S04]  /*0640*/  LDG.E.EL R33, desc[UR4][R28.64] ;  /* 0x000000041c217981 */ /* 0x000368000c2e1900 */
[----:B------:R1:W2:Y:S04]  /*0650*/  LDG.E.EL R32, desc[UR4][R12.64] ;  /* 0x000000040c207981 */ /* 0x0002a8000c2e1900 */
[----:B------:R1:W2:Y:S02]  /*0660*/  LDG.E.EL R31, desc[UR4][R14.64] ;  /* 0x000000040e1f7981 */ /* 0x0002a4000c2e1900 */
[----:B-1----:R-:W-:Y:S01]  /*0670*/  IADD3 R28, P0, R27, R36, RZ ;  /* 0x000000241b1c7210 */ /* 0x002fe20007f1e0ff */
[----:B0-----:R-:W0:Y:S03]  /*0680*/  LDC.64 R12, c[0x0][0x238] ;  /* 0x00008e00ff0c7b82 */ /* 0x001e260000000a00 */
[----:B------:R-:W-:-:S02]  /*0690*/  IADD3.X R27, RZ, R16, RZ, P0, !PT ;  /* 0x00000010ff1b7210 */ /* 0x000fc400007fe4ff */
[C---:B------:R-:W-:Y:S02]  /*06a0*/  LEA R36, P1, R18.reuse, UR6, 0x2 ;  /* 0x0000000612247c11 */ /* 0x040fe4000f8210ff */
[----:B------:R-:W-:Y:S02]  /*06b0*/  IADD3 R14, P2, R21, R28, RZ ;  /* 0x0000001c150e7210 */ /* 0x000fe40007f5e0ff */
[----:B------:R-:W-:Y:S02]  /*06c0*/  LOP3.LUT R17, R17, 0x20, RZ, 0xc0, !PT ;  /* 0x0000002011117812 */ /* 0x000fe400078ec0ff */
[----:B------:R-:W-:Y:S02]  /*06d0*/  IADD3 R16, P0, R28, R23, RZ ;  /* 0x000000171c107210 */ /* 0x000fe40007f1e0ff */
[----:B------:R-:W-:Y:S02]  /*06e0*/  IADD3.X R15, R20, R27, RZ, P2, !PT ;  /* 0x0000001b140f7210 */ /* 0x000fe400017fe4ff */
[----:B------:R-:W-:-:S02]  /*06f0*/  LEA.HI.X R35, R18, UR7, R19, 0x2, P1 ;  /* 0x0000000712237c11 */ /* 0x000fc400088f1413 */
[----:B------:R-:W-:Y:S01]  /*0700*/  IADD3 R29, P1, R17, R36, RZ ;  /* 0x00000024111d7210 */ /* 0x000fe20007f3e0ff */
[----:B------:R-:W-:Y:S02]  /*0710*/  IMAD.X R17, R27, 0x1, R24, P0 ;  /* 0x000000011b117824 */ /* 0x000fe400000e0618 */
[----:B------:R-:W-:-:S04]  /*0720*/  IMAD.WIDE R14, R22, 0x4, R14 ;  /* 0x00000004160e7825 */ /* 0x000fc800078e020e */
[----:B------:R-:W-:-:S04]  /*0730*/  IMAD.WIDE R18, R22, 0x4, R16 ;  /* 0x0000000416127825 */ /* 0x000fc800078e0210 */
[----:B------:R-:W-:Y:S02]  /*0740*/  IMAD.WIDE R16, R30, 0x8, R40 ;  /* 0x000000081e107825 */ /* 0x000fe400078e0228 */
[----:B------:R1:W5:Y:S02]  /*0750*/  LDG.E.EL R41, desc[UR4][R14.64] ;  /* 0x000000040e297981 */ /* 0x000364000c2e1900 */
[----:B------:R-:W-:Y:S02]  /*0760*/  IMAD.X R30, RZ, RZ, R35, P1 ;  /* 0x000000ffff1e7224 */ /* 0x000fe400008e0623 */
[----:B------:R1:W3:Y:S02]  /*0770*/  LDG.E.EL R40, desc[UR4][R18.64] ;  /* 0x0000000412287981 */ /* 0x0002e4000c2e1900 */
[----:B-1----:R-:W-:Y:S02]  /*0780*/  IADD3 R14, P0, R29, R23, RZ ;  /* 0x000000171d0e7210 */ /* 0x002fe40007f1e0ff */
[----:B------:R-:W-:-:S02]  /*0790*/  IADD3 R18, P1, R21, R29, RZ ;  /* 0x0000001d15127210 */ /* 0x000fc40007f3e0ff */
[----:B------:R-:W-:Y:S01]  /*07a0*/  IADD3.X R15, R30, R24, RZ, P0, !PT ;  /* 0x000000181e0f7210 */ /* 0x000fe200007fe4ff */
[----:B0-----:R-:W-:-:S04]  /*07b0*/  IMAD.WIDE R12, R34, 0x4, R12 ;  /* 0x00000004220c7825 */ /* 0x001fc800078e020c */
[----:B------:R-:W-:Y:S02]  /*07c0*/  IMAD.X R19, R20, 0x1, R30, P1 ;  /* 0x0000000114137824 */ /* 0x000fe400008e061e */
[C---:B------:R-:W-:Y:S02]  /*07d0*/  IMAD.WIDE R34, R22.reuse, 0x4, R14 ;  /* 0x0000000416227825 */ /* 0x040fe400078e020e */
[----:B------:R-:W2:Y:S02]  /*07e0*/  LDG.E.EL.128 R12, desc[UR4][R12.64] ;  /* 0x000000040c0c7981 */ /* 0x000ea4000c2e1d00 */
[----:B------:R-:W-:Y:S02]  /*07f0*/  IMAD.WIDE R18, R22, 0x4, R18 ;  /* 0x0000000416127825 */ /* 0x000fe400078e0212 */
[----:B------:R0:W4:Y:S04]  /*0800*/  LDG.E.EL R35, desc[UR4][R34.64] ;  /* 0x0000000422237981 */ /* 0x000128000c2e1900 */
[----:B------:R-:W4:Y:S04]  /*0810*/  LDG.E.EL R36, desc[UR4][R18.64] ;  /* 0x0000000412247981 */ /* 0x000f28000c2e1900 */
[----:B------:R-:W4:Y:S01]  /*0820*/  LDG.E.EL.128 R16, desc[UR4][R16.64] ;  /* 0x0000000410107981 */ /* 0x000f22000c2e1d00 */
[----:B------:R-:W-:-:S02]  /*0830*/  SHF.R.U32.HI R45, RZ, 0x1a, R9 ;  /* 0x0000001aff2d7819 */ /* 0x000fc40000011609 */
[C---:B------:R-:W-:Y:S02]  /*0840*/  LEA R46, P0, R8.reuse, UR6, 0x2 ;  /* 0x00000006082e7c11 */ /* 0x040fe4000f8010ff */
[----:B------:R-:W-:Y:S02]  /*0850*/  LOP3.LUT R45, R45, 0x20, RZ, 0xc0, !PT ;  /* 0x000000202d2d7812 */ /* 0x000fe400078ec0ff */
[----:B------:R-:W-:Y:S02]  /*0860*/  LEA.HI.X R44, R8, UR7, R9, 0x2, P0 ;  /* 0x00000007082c7c11 */ /* 0x000fe400080f1409 */
[----:B0-----:R-:W-:Y:S01]  /*0870*/  IADD3 R34, P0, R45, R46, RZ ;  /* 0x0000002e2d227210 */ /* 0x001fe20007f1e0ff */
[----:B-----5:R-:W-:Y:S01]  /*0880*/  FADD R8, -R33, R41 ;  /* 0x0000002921087221 */ /* 0x020fe20000000100 */
[----:B---3--:R-:W-:-:S03]  /*0890*/  FADD R9, -R37, R40 ;  /* 0x0000002825097221 */ /* 0x008fc60000000100 */
[----:B--2---:R-:W-:Y:S01]  /*08a0*/  FFMA R8, R12, R8, R33 ;  /* 0x000000080c087223 */ /* 0x004fe20000000021 */
[----:B------:R-:W-:Y:S01]  /*08b0*/  IADD3.X R33, RZ, R44, RZ, P0, !PT ;  /* 0x0000002cff217210 */ /* 0x000fe200007fe4ff */
[----:B----4-:R-:W-:Y:S01]  /*08c0*/  FADD R44, -R31, R35 ;  /* 0x000000231f2c7221 */ /* 0x010fe20000000100 */
[----:B------:R-:W-:Y:S01]  /*08d0*/  IADD3 R40, P0, R34, R23, RZ ;  /* 0x0000001722287210 */ /* 0x000fe20007f1e0ff */
[----:B------:R-:W-:-:S04]  /*08e0*/  FADD R35, -R32, R36 ;  /* 0x0000002420237221 */ /* 0x000fc80000000100 */
[----:B------:R-:W-:Y:S02]  /*08f0*/  IMAD.X R41, R33, 0x1, R24, P0 ;  /* 0x0000000121297824 */ /* 0x000fe400000e0618 */
[----:B------:R-:W-:Y:S01]  /*0900*/  FFMA R32, R13, R35, R32 ;  /* 0x000000230d207223 */ /* 0x000fe20000000020 */
[----:B------:R-:W-:Y:S02]  /*0910*/  SHF.R.U32.HI R35, RZ, 0x1a, R17 ;  /* 0x0000001aff237819 */ /* 0x000fe40000011611 */
[----:B------:R-:W-:Y:S02]  /*0920*/  LEA R36, P0, R16, UR6, 0x2 ;  /* 0x0000000610247c11 */ /* 0x000fe4000f8010ff */
[----:B------:R-:W-:Y:S01]  /*0930*/  LOP3.LUT R35, R35, 0x20, RZ, 0xc0, !PT ;  /* 0x0000002023237812 */ /* 0x000fe200078ec0ff */
[----:B------:R-:W-:Y:S01]  /*0940*/  FFMA R9, R12, R9, R37 ;  /* 0x000000090c097223 */ /* 0x000fe20000000025 */
[----:B------:R-:W-:Y:S02]  /*0950*/  LEA.HI.X R17, R16, UR7, R17, 0x2, P0 ;  /* 0x0000000710117c11 */ /* 0x000fe400080f1411 */
[----:B------:R-:W-:-:S02]  /*0960*/  LEA R37, P0, R10, UR6, 0x2 ;  /* 0x000000060a257c11 */ /* 0x000fc4000f8010ff */
[----:B------:R-:W-:Y:S02]  /*0970*/  IADD3 R16, P1, R35, R36, RZ ;  /* 0x0000002423107210 */ /* 0x000fe40007f3e0ff */
[--C-:B------:R-:W-:Y:S02]  /*0980*/  LEA.HI.X R36, R10, UR7, R11.reuse, 0x2, P0 ;  /* 0x000000070a247c11 */ /* 0x100fe400080f140b */
[----:B------:R-:W-:Y:S02]  /*0990*/  IADD3.X R17, RZ, R17, RZ, P1, !PT ;  /* 0x00000011ff117210 */ /* 0x000fe40000ffe4ff */
[----:B------:R-:W-:Y:S02]  /*09a0*/  IADD3 R10, P0, R16, R23, RZ ;  /* 0x00000017100a7210 */ /* 0x000fe40007f1e0ff */
[----:B------:R-:W-:-:S03]  /*09b0*/  SHF.R.U32.HI R35, RZ, 0x1a, R11 ;  /* 0x0000001aff237819 */ /* 0x000fc6000001160b */
[----:B------:R-:W-:Y:S02]  /*09c0*/  IMAD.X R11, R17, 0x1, R24, P0 ;  /* 0x00000001110b7824 */ /* 0x000fe400000e0618 */
[----:B------:R-:W-:-:S04]  /*09d0*/  IMAD.WIDE R40, R22, 0x4, R40 ;  /* 0x0000000416287825 */ /* 0x000fc800078e0228 */
[----:B------:R-:W-:Y:S02]  /*09e0*/  IMAD.WIDE R10, R22, 0x4, R10 ;  /* 0x00000004160a7825 */ /* 0x000fe400078e020a */
[----:B------:R0:W2:Y:S04]  /*09f0*/  LDG.E.EL R40, desc[UR4][R40.64] ;  /* 0x0000000428287981 */ /* 0x0000a8000c2e1900 */
[----:B------:R-:W2:Y:S01]  /*0a00*/  LDG.E.EL R10, desc[UR4][R10.64] ;  /* 0x000000040a0a7981 */ /* 0x000ea2000c2e1900 */
[----:B------:R-:W-:Y:S01]  /*0a10*/  FFMA R31, R13, R44, R31 ;  /* 0x0000002c0d1f7223 */ /* 0x000fe2000000001f */
[----:B------:R-:W-:-:S04]  /*0a20*/  LOP3.LUT R44, R35, 0x20, RZ, 0xc0, !PT ;  /* 0x00000020232c7812 */ /* 0x000fc800078ec0ff */
[----:B------:R-:W-:Y:S02]  /*0a30*/  IADD3 R35, P0, R44, R37, RZ ;  /* 0x000000252c237210 */ /* 0x000fe40007f1e0ff */
[--C-:B------:R-:W-:Y:S02]  /*0a40*/  SHF.R.U32.HI R37, RZ, 0x1a, R19.reuse ;  /* 0x0000001aff257819 */ /* 0x100fe40000011613 */
[C---:B------:R-:W-:Y:S02]  /*0a50*/  LEA R44, P1, R18.reuse, UR6, 0x2 ;  /* 0x00000006122c7c11 */ /* 0x040fe4000f8210ff */
[----:B------:R-:W-:Y:S02]  /*0a60*/  LOP3.LUT R37, R37, 0x20, RZ, 0xc0, !PT ;  /* 0x0000002025257812 */ /* 0x000fe400078ec0ff */
[----:B0-----:R-:W-:Y:S02]  /*0a70*/  LEA.HI.X R41, R18, UR7, R19, 0x2, P1 ;  /* 0x0000000712297c11 */ /* 0x001fe400088f1413 */
[----:B------:R-:W-:-:S02]  /*0a80*/  IADD3 R18, P1, R37, R44, RZ ;  /* 0x0000002c25127210 */ /* 0x000fc40007f3e0ff */
[----:B------:R-:W-:Y:S02]  /*0a90*/  IADD3.X R19, RZ, R36, RZ, P0, !PT ;  /* 0x00000024ff137210 */ /* 0x000fe400007fe4ff */
[----:B------:R-:W-:Y:S01]  /*0aa0*/  IADD3 R44, P0, R35, R23, RZ ;  /* 0x00000017232c7210 */ /* 0x000fe20007f1e0ff */
[----:B------:R-:W-:Y:S01]  /*0ab0*/  IMAD.X R36, RZ, RZ, R41, P1 ;  /* 0x000000ffff247224 */ /* 0x000fe200008e0629 */
[----:B------:R-:W-:Y:S02]  /*0ac0*/  IADD3 R46, P1, R18, R23, RZ ;  /* 0x00000017122e7210 */ /* 0x000fe40007f3e0ff */
[----:B------:R-:W-:-:S03]  /*0ad0*/  IADD3.X R45, R19, R24, RZ, P0, !PT ;  /* 0x00000018132d7210 */ /* 0x000fc600007fe4ff */
[----:B------:R-:W-:Y:S02]  /*0ae0*/  IMAD.X R47, R36, 0x1, R24, P1 ;  /* 0x00000001242f7824 */ /* 0x000fe400008e0618 */
[----:B------:R-:W-:-:S04]  /*0af0*/  IMAD.WIDE R44, R22, 0x4, R44 ;  /* 0x00000004162c7825 */ /* 0x000fc800078e022c */
[----:B------:R-:W-:Y:S01]  /*0b00*/  IMAD.WIDE R46, R22, 0x4, R46 ;  /* 0x00000004162e7825 */ /* 0x000fe200078e022e */
[----:B------:R0:W3:Y:S04]  /*0b10*/  LDG.E.EL R23, desc[UR4][R44.64] ;  /* 0x000000042c177981 */ /* 0x0000e8000c2e1900 */
[----:B------:R-:W3:Y:S01]  /*0b20*/  LDG.E.EL R11, desc[UR4][R46.64] ;  /* 0x000000042e0b7981 */ /* 0x000ee2000c2e1900 */
[----:B0-----:R-:W-:-:S04]  /*0b30*/  IADD3 R44, P0, R21, R34, RZ ;  /* 0x00000022152c7210 */ /* 0x001fc80007f1e0ff */
[----:B------:R-:W-:-:S03]  /*0b40*/  IADD3.X R45, R20, R33, RZ, P0, !PT ;  /* 0x00000021142d7210 */ /* 0x000fc600007fe4ff */
[----:B------:R-:W-:-:S05]  /*0b50*/  IMAD.WIDE R44, R22, 0x4, R44 ;  /* 0x00000004162c7825 */ /* 0x000fca00078e022c */
[----:B------:R0:W4:Y:S01]  /*0b60*/  LDG.E.EL R37, desc[UR4][R44.64] ;  /* 0x000000042c257981 */ /* 0x000122000c2e1900 */
[----:B--2---:R-:W-:-:S04]  /*0b70*/  FADD R41, -R40, R10 ;  /* 0x0000000a28297221 */ /* 0x004fc80000000100 */
[----:B------:R-:W-:Y:S01]  /*0b80*/  FFMA R10, R14, R41, R40 ;  /* 0x000000290e0a7223 */ /* 0x000fe20000000028 */
[----:B------:R-:W-:-:S05]  /*0b90*/  IADD3 R40, P0, R21, R16, RZ ;  /* 0x0000001015287210 */ /* 0x000fca0007f1e0ff */
[----:B------:R-:W-:Y:S02]  /*0ba0*/  IMAD.X R41, R20, 0x1, R17, P0 ;  /* 0x0000000114297824 */ /* 0x000fe400000e0611 */
[----:B------:R-:W-:-:S05]  /*0bb0*/  IMAD.WIDE R40, R22, 0x4, R40 ;  /* 0x0000000416287825 */ /* 0x000fca00078e0228 */
[----:B------:R1:W4:Y:S01]  /*0bc0*/  LDG.E.EL R24, desc[UR4][R40.64] ;  /* 0x0000000428187981 */ /* 0x000322000c2e1900 */
[----:B0-----:R-:W-:-:S04]  /*0bd0*/  IADD3 R44, P0, R21, R35, RZ ;  /* 0x00000023152c7210 */ /* 0x001fc80007f1e0ff */
[----:B------:R-:W-:Y:S02]  /*0be0*/  IADD3.X R45, R20, R19, RZ, P0, !PT ;  /* 0x00000013142d7210 */ /* 0x000fe400007fe4ff */
[----:B-1----:R-:W-:-:S05]  /*0bf0*/  IADD3 R40, P1, R21, R18, RZ ;  /* 0x0000001215287210 */ /* 0x002fca0007f3e0ff */
[----:B------:R-:W-:Y:S02]  /*0c00*/  IMAD.X R41, R20, 0x1, R36, P1 ;  /* 0x0000000114297824 */ /* 0x000fe400008e0624 */
[----:B------:R-:W-:Y:S01]  /*0c10*/  IMAD.WIDE R20, R22, 0x4, R44 ;  /* 0x0000000416147825 */ /* 0x000fe200078e022c */
[----:B------:R-:W-:-:S03]  /*0c20*/  SHF.R.U32.HI R45, RZ, 0x1c, R43 ;  /* 0x0000001cff2d7819 */ /* 0x000fc6000001162b */
[----:B---3--:R-:W-:Y:S01]  /*0c30*/  FADD R46, -R23, R11 ;  /* 0x0000000b172e7221 */ /* 0x008fe20000000100 */
[----:B------:R-:W-:-:S03]  /*0c40*/  LOP3.LUT R45, R45, 0x8, RZ, 0xc0, !PT ;  /* 0x000000082d2d7812 */ /* 0x000fc600078ec0ff */
[----:B------:R-:W-:Y:S01]  /*0c50*/  FFMA R11, R15, R46, R23 ;  /* 0x0000002e0f0b7223 */ /* 0x000fe20000000017 */
[----:B------:R-:W-:Y:S01]  /*0c60*/  IMAD.WIDE R22, R22, 0x4, R40 ;  /* 0x0000000416167825 */ /* 0x000fe200078e0228 */
[----:B------:R-:W2:Y:S01]  /*0c70*/  LDG.E.EL R20, desc[UR4][R20.64] ;  /* 0x0000000414147981 */ /* 0x000ea2000c2e1900 */
[----:B------:R-:W-:-:S04]  /*0c80*/  IADD3 R41, P0, R42, R45, RZ ;  /* 0x0000002d2a297210 */ /* 0x000fc80007f1e0ff */
[----:B------:R-:W-:Y:S02]  /*0c90*/  IADD3.X R40, RZ, R43, RZ, P0, !PT ;  /* 0x0000002bff287210 */ /* 0x000fe400007fe4ff */
[----:B------:R-:W-:Y:S01]  /*0ca0*/  SHF.R.U32.HI R43, RZ, 0x1c, R39 ;  /* 0x0000001cff2b7819 */ /* 0x000fe20000011627 */
[----:B------:R0:W2:Y:S03]  /*0cb0*/  LDG.E.EL R21, desc[UR4][R22.64] ;  /* 0x0000000416157981 */ /* 0x0000a6000c2e1900 */
[----:B------:R-:W-:Y:S02]  /*0cc0*/  LOP3.LUT R43, R43, 0x8, RZ, 0xc0, !PT ;  /* 0x000000082b2b7812 */ /* 0x000fe400078ec0ff */
[----:B------:R-:W-:Y:S02]  /*0cd0*/  SHF.R.S32.HI R42, RZ, 0x8, R4 ;  /* 0x00000008ff2a7819 */ /* 0x000fe40000011404 */
[----:B------:R-:W-:-:S02]  /*0ce0*/  IADD3 R43, P0, R38, R43, RZ ;  /* 0x0000002b262b7210 */ /* 0x000fc40007f1e0ff */
[C---:B------:R-:W-:Y:S02]  /*0cf0*/  SHF.L.U64.HI R40, R41.reuse, 0x5, R40 ;  /* 0x0000000529287819 */ /* 0x040fe40000010228 */
[----:B------:R-:W-:Y:S01]  /*0d00*/  SHF.L.U32 R38, R41, 0x5, RZ ;  /* 0x0000000529267819 */ /* 0x000fe200000006ff */
[----:B------:R-:W-:Y:S01]  /*0d10*/  IMAD.X R39, RZ, RZ, R39, P0 ;  /* 0x000000ffff277224 */ /* 0x000fe200000e0627 */
[----:B------:R-:W-:Y:S01]  /*0d20*/  LEA.HI R41, R42, R42, RZ, 0x8 ;  /* 0x0000002a2a297211 */ /* 0x000fe200078f40ff */
[----:B------:R-:W-:Y:S01]  /*0d30*/  IMAD.SHL.U32 R4, R43, 0x20, RZ ;  /* 0x000000202b047824 */ /* 0x000fe200078e00ff */
[----:B0-----:R-:W-:Y:S02]  /*0d40*/  IADD3 R22, P0, R28, R38, RZ ;  /* 0x000000261c167210 */ /* 0x001fe40007f1e0ff */
[----:B------:R-:W-:Y:S02]  /*0d50*/  LOP3.LUT R41, R41, 0xffffff00, RZ, 0xc0, !PT ;  /* 0xffffff0029297812 */ /* 0x000fe400078ec0ff */
[----:B------:R-:W-:-:S02]  /*0d60*/  SHF.L.U64.HI R39, R43, 0x5, R39 ;  /* 0x000000052b277819 */ /* 0x000fc40000010227 */
[----:B------:R-:W-:Y:S01]  /*0d70*/  IADD3 R44, P1, R4, R28, RZ ;  /* 0x0000001c042c7210 */ /* 0x000fe20007f3e0ff */
[----:B------:R-:W-:Y:S01]  /*0d80*/  IMAD.X R23, R27, 0x1, R40, P0 ;  /* 0x000000011b177824 */ /* 0x000fe200000e0628 */
[----:B------:R-:W-:Y:S01]  /*0d90*/  IADD3 R41, R42, -R41, RZ ;  /* 0x800000292a297210 */ /* 0x000fe20007ffe0ff */
[----:B------:R-:W-:Y:S01]  /*0da0*/  IMAD.SHL.U32 R42, R42, 0x40, RZ ;  /* 0x000000402a2a7824 */ /* 0x000fe200078e00ff */
[----:B------:R-:W-:-:S03]  /*0db0*/  IADD3.X R45, R39, R27, RZ, P1, !PT ;  /* 0x0000001b272d7210 */ /* 0x000fc60000ffe4ff */
[----:B------:R-:W-:-:S04]  /*0dc0*/  IMAD.WIDE R22, R42, 0x4, R22 ;  /* 0x000000042a167825 */ /* 0x000fc800078e0216 */
[----:B------:R-:W-:Y:S02]  /*0dd0*/  IMAD.WIDE R44, R42, 0x4, R44 ;  /* 0x000000042a2c7825 */ /* 0x000fe400078e022c */
[----:B------:R-:W3:Y:S01]  /*0de0*/  LDG.E.EL R23, desc[UR4][R22.64] ;  /* 0x0000000416177981 */ /* 0x000ee2000c2e1900 */
[----:B------:R-:W-:-:S03]  /*0df0*/  IADD3 R46, P1, R4, R5, RZ ;  /* 0x00000005042e7210 */ /* 0x000fc60007f3e0ff */
[----:B------:R0:W5:Y:S02]  /*0e00*/  LDG.E.EL R22, desc[UR4][R44.64] ;  /* 0x000000042c167981 */ /* 0x000164000c2e1900 */
[----:B0-----:R-:W-:-:S04]  /*0e10*/  IADD3 R44, P0, R38, R5, RZ ;  /* 0x00000005262c7210 */ /* 0x001fc80007f1e0ff */
[----:B------:R-:W-:Y:S01]  /*0e20*/  IADD3.X R45, R40, R7, RZ, P0, !PT ;  /* 0x00000007282d7210 */ /* 0x000fe200007fe4ff */
[----:B------:R-:W-:Y:S02]  /*0e30*/  IMAD.X R47, R39, 0x1, R7, P1 ;  /* 0x00000001272f7824 */ /* 0x000fe400008e0607 */
[----:B------:R-:W-:-:S05]  /*0e40*/  IMAD.WIDE R44, R42, 0x4, R44 ;  /* 0x000000042a2c7825 */ /* 0x000fca00078e022c */
[----:B------:R0:W3:Y:S01]  /*0e50*/  LDG.E.EL R27, desc[UR4][R44.64] ;  /* 0x000000042c1b7981 */ /* 0x0000e2000c2e1900 */
[----:B------:R-:W-:-:S05]  /*0e60*/  IMAD.WIDE R46, R42, 0x4, R46 ;  /* 0x000000042a2e7825 */ /* 0x000fca00078e022e */
[----:B------:R1:W5:Y:S01]  /*0e70*/  LDG.E.EL R28, desc[UR4][R46.64] ;  /* 0x000000042e1c7981 */ /* 0x000362000c2e1900 */
[----:B0-----:R-:W-:-:S04]  /*0e80*/  IADD3 R44, P0, R38, R25, RZ ;  /* 0x00000019262c7210 */ /* 0x001fc80007f1e0ff */
[----:B------:R-:W-:Y:S02]  /*0e90*/  IADD3.X R45, R40, R26, RZ, P0, !PT ;  /* 0x0000001a282d7210 */ /* 0x000fe400007fe4ff */
[----:B-1----:R-:W-:Y:S01]  /*0ea0*/  IADD3 R46, P1, R4, R25, RZ ;  /* 0x00000019042e7210 */ /* 0x002fe20007f3e0ff */
[----:B------:R-:W-:-:S04]  /*0eb0*/  IMAD.WIDE R44, R42, 0x4, R44 ;  /* 0x000000042a2c7825 */ /* 0x000fc800078e022c */
[----:B------:R-:W-:Y:S01]  /*0ec0*/  IMAD.X R47, R39, 0x1, R26, P1 ;  /* 0x00000001272f7824 */ /* 0x000fe200008e061a */
[----:B------:R0:W5:Y:S01]  /*0ed0*/  LDG.E.EL R25, desc[UR4][R44.64] ;  /* 0x000000042c197981 */ /* 0x000162000c2e1900 */
[----:B------:R-:W-:-:S05]  /*0ee0*/  IMAD.WIDE R46, R42, 0x4, R46 ;  /* 0x000000042a2e7825 */ /* 0x000fca00078e022e */
[----:B------:R1:W5:Y:S01]  /*0ef0*/  LDG.E.EL R26, desc[UR4][R46.64] ;  /* 0x000000042e1a7981 */ /* 0x000362000c2e1900 */
[----:B0-----:R-:W-:-:S04]  /*0f00*/  IADD3 R44, P0, R29, R38, RZ ;  /* 0x000000261d2c7210 */ /* 0x001fc80007f1e0ff */
[----:B------:R-:W-:Y:S02]  /*0f10*/  IADD3.X R45, R30, R40, RZ, P0, !PT ;  /* 0x000000281e2d7210 */ /* 0x000fe400007fe4ff */
[----:B-1----:R-:W-:Y:S01]  /*0f20*/  IADD3 R46, P1, R4, R29, RZ ;  /* 0x0000001d042e7210 */ /* 0x002fe20007f3e0ff */
[----:B------:R-:W-:-:S04]  /*0f30*/  IMAD.WIDE R44, R42, 0x4, R44 ;  /* 0x000000042a2c7825 */ /* 0x000fc800078e022c */
[----:B------:R-:W-:Y:S02]  /*0f40*/  IMAD.X R47, R39, 0x1, R30, P1 ;  /* 0x00000001272f7824 */ /* 0x000fe400008e061e */
[----:B------:R0:W5:Y:S01]  /*0f50*/  LDG.E.EL R30, desc[UR4][R44.64] ;  /* 0x000000042c1e7981 */ /* 0x000162000c2e1900 */
        /* <DEDUP_REMOVED lines=15> */
[----:B------:R-:W-:Y:S01]  /*1050*/  IADD3 R16, P0, R38, R35, RZ ;  /* 0x0000002326107210 */ /* 0x000fe20007f1e0ff */
[----:B------:R0:W5:Y:S03]  /*1060*/  LDG.E.EL R43, desc[UR4][R44.64] ;  /* 0x000000042c2b7981 */ /* 0x000166000c2e1900 */
[----:B------:R-:W-:Y:S02]  /*1070*/  IADD3.X R17, R40, R19, RZ, P0, !PT ;  /* 0x0000001328117210 */ /* 0x000fe400007fe4ff */
[----:B0-----:R-:W-:Y:S02]  /*1080*/  IADD3 R44, P2, R4, R35, RZ ;  /* 0x00000023042c7210 */ /* 0x001fe40007f5e0ff */
[----:B------:R-:W-:Y:S01]  /*1090*/  IADD3 R4, P3, R4, R18, RZ ;  /* 0x0000001204047210 */ /* 0x000fe20007f7e0ff */
[----:B------:R-:W-:Y:S01]  /*10a0*/  IMAD.WIDE R16, R42, 0x4, R16 ;  /* 0x000000042a107825 */ /* 0x000fe200078e0210 */
[----:B------:R-:W-:-:S02]  /*10b0*/  IADD3 R48, P1, R18, R38, RZ ;  /* 0x0000002612307210 */ /* 0x000fc40007f3e0ff */
[----:B------:R-:W-:Y:S01]  /*10c0*/  IADD3.X R5, R39, R36, RZ, P3, !PT ;  /* 0x0000002427057210 */ /* 0x000fe20001ffe4ff */
[----:B------:R-:W-:Y:S01]  /*10d0*/  IMAD.X R45, R39, 0x1, R19, P2 ;  /* 0x00000001272d7824 */ /* 0x000fe200010e0613 */
[----:B------:R-:W-:Y:S02]  /*10e0*/  IADD3.X R49, R36, R40, RZ, P1, !PT ;  /* 0x0000002824317210 */ /* 0x000fe40000ffe4ff */
[----:B------:R0:W5:Y:S01]  /*10f0*/  LDG.E.EL R36, desc[UR4][R16.64] ;  /* 0x0000000410247981 */ /* 0x000162000c2e1900 */
[C---:B------:R-:W-:Y:S02]  /*1100*/  IMAD.WIDE R18, R42.reuse, 0x4, R4 ;  /* 0x000000042a127825 */ /* 0x040fe400078e0204 */
[----:B------:R-:W1:Y:S02]  /*1110*/  LDC.64 R4, c[0x0][0x258] ;  /* 0x00009600ff047b82 */ /* 0x000e640000000a00 */
[C---:B------:R-:W-:Y:S01]  /*1120*/  IMAD.WIDE R38, R42.reuse, 0x4, R44 ;  /* 0x000000042a267825 */ /* 0x040fe200078e022c */
[----:B------:R-:W5:Y:S05]  /*1130*/  LDG.E.EL R40, desc[UR4][R18.64] ;  /* 0x0000000412287981 */ /* 0x000f6a000c2e1900 */
[----:B0-----:R-:W0:Y:S01]  /*1140*/  LDC.64 R16, c[0x0][0x250] ;  /* 0x00009400ff107b82 */ /* 0x001e220000000a00 */
[C---:B------:R-:W-:Y:S01]  /*1150*/  IMAD.WIDE R46, R42.reuse, 0x4, R46 ;  /* 0x000000042a2e7825 */ /* 0x040fe200078e022e */
[----:B------:R-:W5:Y:S03]  /*1160*/  LDG.E.EL R38, desc[UR4][R38.64] ;  /* 0x0000000426267981 */ /* 0x000f66000c2e1900 */
[----:B------:R-:W-:Y:S01]  /*1170*/  IMAD.WIDE R48, R42, 0x4, R48 ;  /* 0x000000042a307825 */ /* 0x000fe200078e0230 */
[----:B------:R-:W5:Y:S04]  /*1180*/  LDG.E.EL R35, desc[UR4][R46.64] ;  /* 0x000000042e237981 */ /* 0x000f68000c2e1900 */
[----:B------:R-:W5:Y:S01]  /*1190*/  LDG.E.EL R39, desc[UR4][R48.64] ;  /* 0x0000000430277981 */ /* 0x000f62000c2e1900 */
[----:B-1----:R-:W-:-:S04]  /*11a0*/  IMAD.WIDE R6, R6, 0x4, R4 ;  /* 0x0000000406067825 */ /* 0x002fc800078e0204 */
[----:B------:R-:W-:-:S04]  /*11b0*/  IMAD.WIDE R4, R41, 0x4, R4 ;  /* 0x0000000429047825 */ /* 0x000fc800078e0204 */
[----:B0-----:R-:W-:Y:S01]  /*11c0*/  IMAD.WIDE R16, R0, 0x4, R16 ;  /* 0x0000000400107825 */ /* 0x001fe200078e0210 */
[----:B------:R0:W5:Y:S03]  /*11d0*/  LDG.E.EL R41, desc[UR4][R4.64] ;  /* 0x0000000404297981 */ /* 0x000166000c2e1900 */
[----:B----4-:R-:W-:-:S04]  /*11e0*/  FADD R24, -R37, R24 ;  /* 0x0000001825187221 */ /* 0x010fc80000000100 */
[----:B------:R-:W-:Y:S02]  /*11f0*/  FFMA R37, R14, R24, R37 ;  /* 0x000000180e257223 */ /* 0x000fe40000000025 */
[----:B------:R-:W4:Y:S04]  /*1200*/  LDG.E.EL R24, desc[UR4][R6.64] ;  /* 0x0000000406187981 */ /* 0x000f28000c2e1900 */
[----:B------:R-:W4:Y:S04]  /*1210*/  LDG.E.128 R4, desc[UR4][R16.64] ;  /* 0x0000000410047981 */ /* 0x000f28000c1e1d00 */
[----:B------:R-:W4:Y:S01]  /*1220*/  LDG.E.128 R16, desc[UR4][R16.64+0x800] ;  /* 0x0008000410107981 */ /* 0x000f22000c1e1d00 */
[----:B------:R-:W-:Y:S01]  /*1230*/  FADD R42, -R9, R8 ;  /* 0x00000008092a7221 */ /* 0x000fe20000000100 */
[----:B--2---:R-:W-:-:S04]  /*1240*/  FADD R21, -R20, R21 ;  /* 0x0000001514157221 */ /* 0x004fc80000000100 */
[----:B------:R-:W-:Y:S01]  /*1250*/  FFMA R8, R15, R21, R20 ;  /* 0x000000150f087223 */ /* 0x000fe20000000014 */
[----:B------:R-:W-:Y:S01]  /*1260*/  FFMA R20, R3, R42, R9 ;  /* 0x0000002a03147223 */ /* 0x000fe20000000009 */
[----:B------:R-:W-:Y:S01]  /*1270*/  FADD R32, -R31, R32 ;  /* 0x000000201f207221 */ /* 0x000fe20000000100 */
[----:B------:R-:W-:Y:S01]  /*1280*/  FADD R37, -R10, R37 ;  /* 0x000000250a257221 */ /* 0x000fe20000000100 */
[----:B------:R-:W-:Y:S02]  /*1290*/  FADD R8, -R11, R8 ;  /* 0x000000080b087221 */ /* 0x000fe40000000100 */
[C---:B------:R-:W-:Y:S01]  /*12a0*/  FFMA R31, R3.reuse, R32, R31 ;  /* 0x00000020031f7223 */ /* 0x040fe2000000001f */
[C---:B------:R-:W-:Y:S01]  /*12b0*/  FFMA R10, R3.reuse, R37, R10 ;  /* 0x00000025030a7223 */ /* 0x040fe2000000000a */
[----:B------:R-:W-:Y:S01]  /*12c0*/  FFMA R3, R3, R8, R11 ;  /* 0x0000000803037223 */ /* 0x000fe2000000000b */
[----:B---3--:R-:W-:Y:S01]  /*12d0*/  FADD R23, -R27, R23 ;  /* 0x000000171b177221 */ /* 0x008fe20000000100 */
[----:B-----5:R-:W-:-:S03]  /*12e0*/  FADD R9, -R28, R22 ;  /* 0x000000161c097221 */ /* 0x020fc60000000100 */
[C---:B------:R-:W-:Y:S01]  /*12f0*/  FFMA R27, R12.reuse, R23, R27 ;  /* 0x000000170c1b7223 */ /* 0x040fe2000000001b */
[----:B------:R-:W-:Y:S02]  /*1300*/  FFMA R12, R12, R9, R28 ;  /* 0x000000090c0c7223 */ /* 0x000fe4000000001c */
[----:B------:R-:W0:Y:S02]  /*1310*/  LDC.64 R8, c[0x0][0x210] ;  /* 0x00008400ff087b82 */ /* 0x000e240000000a00 */
[----:B------:R-:W-:-:S04]  /*1320*/  FADD R12, -R27, R12 ;  /* 0x0000000c1b0c7221 */ /* 0x000fc80000000100 */
[----:B------:R-:W-:Y:S01]  /*1330*/  FFMA R12, R2, R12, R27 ;  /* 0x0000000c020c7223 */ /* 0x000fe2000000001b */
[----:B------:R-:W-:Y:S01]  /*1340*/  FADD R30, -R25, R30 ;  /* 0x0000001e191e7221 */ /* 0x000fe20000000100 */
[----:B------:R-:W-:-:S03]  /*1350*/  FADD R29, -R26, R29 ;  /* 0x0000001d1a1d7221 */ /* 0x000fc60000000100 */
[C---:B------:R-:W-:Y:S01]  /*1360*/  FFMA R25, R13.reuse, R30, R25 ;  /* 0x0000001e0d197223 */ /* 0x040fe20000000019 */
[----:B------:R-:W-:-:S04]  /*1370*/  FFMA R26, R13, R29, R26 ;  /* 0x0000001d0d1a7223 */ /* 0x000fc8000000001a */
[----:B------:R-:W-:-:S04]  /*1380*/  FADD R26, -R25, R26 ;  /* 0x0000001a191a7221 */ /* 0x000fc80000000100 */
[----:B------:R-:W-:Y:S01]  /*1390*/  FFMA R26, R2, R26, R25 ;  /* 0x0000001a021a7223 */ /* 0x000fe20000000019 */
[----:B------:R-:W-:-:S04]  /*13a0*/  FADD R43, -R34, R43 ;  /* 0x0000002b222b7221 */ /* 0x000fc80000000100 */
[----:B------:R-:W-:Y:S01]  /*13b0*/  FFMA R43, R14, R43, R34 ;  /* 0x0000002b0e2b7223 */ /* 0x000fe20000000022 */
[----:B------:R-:W-:Y:S01]  /*13c0*/  FADD R11, -R38, R40 ;  /* 0x00000028260b7221 */ /* 0x000fe20000000100 */
[----:B------:R-:W-:-:S03]  /*13d0*/  FADD R22, -R33, R35 ;  /* 0x0000002321167221 */ /* 0x000fc60000000100 */
[----:B------:R-:W-:Y:S01]  /*13e0*/  FFMA R38, R15, R11, R38 ;  /* 0x0000000b0f267223 */ /* 0x000fe20000000026 */
[----:B------:R-:W-:Y:S01]  /*13f0*/  FADD R39, -R36, R39 ;  /* 0x0000002724277221 */ /* 0x000fe20000000100 */
[----:B------:R-:W-:-:S03]  /*1400*/  FFMA R22, R14, R22, R33 ;  /* 0x000000160e167223 */ /* 0x000fc60000000021 */
[----:B------:R-:W-:Y:S01]  /*1410*/  FFMA R39, R15, R39, R36 ;  /* 0x000000270f277223 */ /* 0x000fe20000000024 */
[----:B------:R-:W-:-:S03]  /*1420*/  FADD R22, -R43, R22 ;  /* 0x000000162b167221 */ /* 0x000fc60000000100 */
[----:B------:R-:W-:Y:S01]  /*1430*/  FADD R38, -R39, R38 ;  /* 0x0000002627267221 */ /* 0x000fe20000000100 */
[----:B------:R-:W-:-:S03]  /*1440*/  FFMA R22, R2, R22, R43 ;  /* 0x0000001602167223 */ /* 0x000fc6000000002b */
[----:B------:R-:W-:Y:S01]  /*1450*/  FFMA R38, R2, R38, R39 ;  /* 0x0000002602267223 */ /* 0x000fe20000000027 */
[--C-:B----4-:R-:W-:Y:S01]  /*1460*/  FADD R11, R4, R24.reuse ;  /* 0x00000018040b7221 */ /* 0x110fe20000000000 */
[--C-:B------:R-:W-:Y:S01]  /*1470*/  FADD R2, R5, R24.reuse ;  /* 0x0000001805027221 */ /* 0x100fe20000000000 */
[--C-:B------:R-:W-:Y:S01]  /*1480*/  FADD R13, R6, R24.reuse ;  /* 0x00000018060d7221 */ /* 0x100fe20000000000 */
[----:B------:R-:W-:Y:S01]  /*1490*/  FADD R24, R7, R24 ;  /* 0x0000001807187221 */ /* 0x000fe20000000000 */
[----:B0-----:R-:W-:-:S04]  /*14a0*/  IMAD.WIDE R4, R0, 0x4, R8 ;  /* 0x0000000400047825 */ /* 0x001fc800078e0208 */
[----:B------:R-:W-:Y:S01]  /*14b0*/  FADD R8, R20, R11 ;  /* 0x0000000b14087221 */ /* 0x000fe20000000000 */
[----:B------:R-:W-:Y:S01]  /*14c0*/  FADD R9, R31, R2 ;  /* 0x000000021f097221 */ /* 0x000fe20000000000 */
[--C-:B------:R-:W-:Y:S01]  /*14d0*/  FADD R7, R16, R41.reuse ;  /* 0x0000002910077221 */ /* 0x100fe20000000000 */
[--C-:B------:R-:W-:Y:S01]  /*14e0*/  FADD R17, R17, R41.reuse ;  /* 0x0000002911117221 */ /* 0x100fe20000000000 */
[--C-:B------:R-:W-:Y:S01]  /*14f0*/  FADD R15, R18, R41.reuse ;  /* 0x00000029120f7221 */ /* 0x100fe20000000000 */
[----:B------:R-:W-:Y:S01]  /*1500*/  FADD R19, R19, R41 ;  /* 0x0000002913137221 */ /* 0x000fe20000000000 */
[----:B------:R-:W-:Y:S01]  /*1510*/  FADD R10, R10, R13 ;  /* 0x0000000d0a0a7221 */ /* 0x000fe20000000000 */
[----:B------:R-:W-:Y:S01]  /*1520*/  FADD R11, R3, R24 ;  /* 0x00000018030b7221 */ /* 0x000fe20000000000 */
[----:B------:R-:W-:Y:S01]  /*1530*/  FADD R16, R12, R7 ;  /* 0x000000070c107221 */ /* 0x000fe20000000000 */
[----:B------:R-:W-:Y:S01]  /*1540*/  FADD R17, R26, R17 ;  /* 0x000000111a117221 */ /* 0x000fe20000000000 */
[----:B------:R-:W-:Y:S01]  /*1550*/  FADD R18, R22, R15 ;  /* 0x0000000f16127221 */ /* 0x000fe20000000000 */
[----:B------:R-:W-:Y:S01]  /*1560*/  FADD R19, R38, R19 ;  /* 0x0000001326137221 */ /* 0x000fe20000000000 */
[----:B------:R-:W-:Y:S04]  /*1570*/  STG.E.128 desc[UR4][R4.64], R8 ;  /* 0x0000000804007986 */ /* 0x000fe8000c101d04 */
[----:B------:R-:W-:Y:S01]  /*1580*/  STG.E.128 desc[UR4][R4.64+0x800], R16 ;  /* 0x0008001004007986 */ /* 0x000fe2000c101d04 */
[----:B------:R-:W-:Y:S05]  /*1590*/  EXIT ;  /* 0x000000000000794d */ /* 0x000fea0003800000 */
.L_x_0:
[----:B------:R-:W-:-:S00]  /*15a0*/  BRA `(.L_x_0) ;  /* 0xfffffffc00fc7947 */ /* 0x000fc0000383ffff */
[----:B------:R-:W-:-:S00]  /*15b0*/  NOP ;  /* 0x0000000000007918 */ /* 0x000fc00000000000 */
        /* <DEDUP_REMOVED lines=12> */
.L_x_1:


//--------------------- .nv.constant0.triton_poi_fused__unsafe_index_add_convolution_mul_sub_29 --------------------------
	.section	.nv.constant0.triton_poi_fused__unsafe_index_add_convolution_mul_sub_29,"a",@progbits
	.sectionflags	@""
	.align	4
.nv.constant0.triton_poi_fused__unsafe_index_add_convolution_mul_sub_29:
	.zero		612
